	.headerflags	@"EF_CUDA_TEXMODE_UNIFIED EF_CUDA_64BIT_ADDRESS EF_CUDA_ACCELERATORS EF_CUDA_SM90 EF_CUDA_VIRTUAL_SM(EF_CUDA_SM90)"
	.elftype	@"ET_EXEC"


//--------------------- .nv.info                  --------------------------
	.section	.nv.info,"",@"SHT_CUDA_INFO"
	.align	4


	//----- nvinfo : EIATTR_REGCOUNT
	.align		4
        /*0000*/ 	.byte	0x04, 0x2f
        /*0002*/ 	.short	(.L_3 - .L_2)
	.align		4
.L_2:
        /*0004*/ 	.word	index@(triton_poi_fused__native_batch_norm_legit_no_training_relu_45)
        /*0008*/ 	.word	0x0000001e


	//----- nvinfo : EIATTR_MIN_STACK_SIZE
	.align		4
.L_3:
        /*000c*/ 	.byte	0x04, 0x12
        /*000e*/ 	.short	(.L_5 - .L_4)
	.align		4
.L_4:
        /*0010*/ 	.word	index@(triton_poi_fused__native_batch_norm_legit_no_training_relu_45)
        /*0014*/ 	.word	0x00000000


	//----- nvinfo : EIATTR_FRAME_SIZE
	.align		4
.L_5:
        /*0018*/ 	.byte	0x04, 0x11
        /*001a*/ 	.short	(.L_7 - .L_6)
	.align		4
.L_6:
        /*001c*/ 	.word	index@(triton_poi_fused__native_batch_norm_legit_no_training_relu_45)
        /*0020*/ 	.word	0x00000000


	//----- nvinfo : EIATTR_MIN_STACK_SIZE
	.align		4
.L_7:
        /*0024*/ 	.byte	0x04, 0x12
        /*0026*/ 	.short	(.L_9 - .L_8)
	.align		4
.L_8:
        /*0028*/ 	.word	index@(triton_poi_fused__native_batch_norm_legit_no_training_relu_45)
        /*002c*/ 	.word	0x00000000
.L_9:


//--------------------- .nv.info.triton_poi_fused__native_batch_norm_legit_no_training_relu_45 --------------------------
	.section	.nv.info.triton_poi_fused__native_batch_norm_legit_no_training_relu_45,"",@"SHT_CUDA_INFO"
	.sectionflags	@""
	.align	4


	//----- nvinfo : EIATTR_CUDA_API_VERSION
	.align		4
        /*0000*/ 	.byte	0x04, 0x37
        /*0002*/ 	.short	(.L_11 - .L_10)
.L_10:
        /*0004*/ 	.word	0x0000007c


	//----- nvinfo : EIATTR_KPARAM_INFO
	.align		4
.L_11:
        /*0008*/ 	.byte	0x04, 0x17
        /*000a*/ 	.short	(.L_13 - .L_12)
.L_12:
        /*000c*/ 	.word	0x00000000
        /*0010*/ 	.short	0x0006
        /*0012*/ 	.short	0x0030
        /*0014*/ 	.byte	0x00, 0xf0, 0x11, 0x00


	//----- nvinfo : EIATTR_KPARAM_INFO
	.align		4
.L_13:
        /*0018*/ 	.byte	0x04, 0x17
        /*001a*/ 	.short	(.L_15 - .L_14)
.L_14:
        /*001c*/ 	.word	0x00000000
        /*0020*/ 	.short	0x0005
        /*0022*/ 	.short	0x0028
        /*0024*/ 	.byte	0x00, 0xf4, 0x21, 0x00


	//----- nvinfo : EIATTR_KPARAM_INFO
	.align		4
.L_15:
        /*0028*/ 	.byte	0x04, 0x17
        /*002a*/ 	.short	(.L_17 - .L_16)
.L_16:
        /*002c*/ 	.word	0x00000000
        /*0030*/ 	.short	0x0004
        /*0032*/ 	.short	0x0020
        /*0034*/ 	.byte	0x00, 0xf4, 0x21, 0x00


	//----- nvinfo : EIATTR_KPARAM_INFO
	.align		4
.L_17:
        /*0038*/ 	.byte	0x04, 0x17
        /*003a*/ 	.short	(.L_19 - .L_18)
.L_18:
        /*003c*/ 	.word	0x00000000
        /*0040*/ 	.short	0x0003
        /*0042*/ 	.short	0x0018
        /*0044*/ 	.byte	0x00, 0xf4, 0x21, 0x00


	//----- nvinfo : EIATTR_KPARAM_INFO
	.align		4
.L_19:
        /*0048*/ 	.byte	0x04, 0x17
        /*004a*/ 	.short	(.L_21 - .L_20)
.L_20:
        /*004c*/ 	.word	0x00000000
        /*0050*/ 	.short	0x0002
        /*0052*/ 	.short	0x0010
        /*0054*/ 	.byte	0x00, 0xf4, 0x21, 0x00


	//----- nvinfo : EIATTR_KPARAM_INFO
	.align		4
.L_21:
        /*0058*/ 	.byte	0x04, 0x17
        /*005a*/ 	.short	(.L_23 - .L_22)
.L_22:
        /*005c*/ 	.word	0x00000000
        /*0060*/ 	.short	0x0001
        /*0062*/ 	.short	0x0008
        /*0064*/ 	.byte	0x00, 0xf4, 0x21, 0x00


	//----- nvinfo : EIATTR_KPARAM_INFO
	.align		4
.L_23:
        /*0068*/ 	.byte	0x04, 0x17
        /*006a*/ 	.short	(.L_25 - .L_24)
.L_24:
        /*006c*/ 	.word	0x00000000
        /*0070*/ 	.short	0x0000
        /*0072*/ 	.short	0x0000
        /*0074*/ 	.byte	0x00, 0xf4, 0x21, 0x00


	//----- nvinfo : EIATTR_SPARSE_MMA_MASK
	.align		4
.L_25:
        /*0078*/ 	.byte	0x03, 0x50
        /*007a*/ 	.short	0x0000


	//----- nvinfo : EIATTR_MAXREG_COUNT
	.align		4
        /*007c*/ 	.byte	0x03, 0x1b
        /*007e*/ 	.short	0x00ff


	//----- nvinfo : EIATTR_EXIT_INSTR_OFFSETS
	.align		4
        /*0080*/ 	.byte	0x04, 0x1c
        /*0082*/ 	.short	(.L_27 - .L_26)


	//   ....[0]....
.L_26:
        /*0084*/ 	.word	0x00000750


	//   ....[1]....
        /*0088*/ 	.word	0x00000770


	//----- nvinfo : EIATTR_REQNTID
	.align		4
.L_27:
        /*008c*/ 	.byte	0x04, 0x10
        /*008e*/ 	.short	(.L_29 - .L_28)
.L_28:
        /*0090*/ 	.word	0x00000080
        /*0094*/ 	.word	0x00000001
        /*0098*/ 	.word	0x00000001


	//----- nvinfo : EIATTR_CBANK_PARAM_SIZE
	.align		4
.L_29:
        /*009c*/ 	.byte	0x03, 0x19
        /*009e*/ 	.short	0x0034


	//----- nvinfo : EIATTR_PARAM_CBANK
	.align		4
        /*00a0*/ 	.byte	0x04, 0x0a
        /*00a2*/ 	.short	(.L_31 - .L_30)
	.align		4
.L_30:
        /*00a4*/ 	.word	index@(.nv.constant0.triton_poi_fused__native_batch_norm_legit_no_training_relu_45)
        /*00a8*/ 	.short	0x0210
        /*00aa*/ 	.short	0x0034


	//----- nvinfo : EIATTR_SW_WAR
	.align		4
.L_31:
        /*00ac*/ 	.byte	0x04, 0x36
        /*00ae*/ 	.short	(.L_33 - .L_32)
.L_32:
        /*00b0*/ 	.word	0x00000008
.L_33:


//--------------------- .nv.callgraph             --------------------------
	.section	.nv.callgraph,"",@"SHT_CUDA_CALLGRAPH"
	.align	4
	.sectionentsize	8
	.align		4
        /*0000*/ 	.word	0x00000000
	.align		4
        /*0004*/ 	.word	0xffffffff
	.align		4
        /*0008*/ 	.word	0x00000000
	.align		4
        /*000c*/ 	.word	0xfffffffe
	.align		4
        /*0010*/ 	.word	0x00000000
	.align		4
        /*0014*/ 	.word	0xfffffffd
	.align		4
        /*0018*/ 	.word	0x00000000
	.align		4
        /*001c*/ 	.word	0xfffffffc


//--------------------- .nv.constant4             --------------------------
	.section	.nv.constant4,"a",@progbits
	.align	8
	.align		8
.nv.constant4:
        /*0000*/ 	.dword	_$_str
	.align		8
        /*0008*/ 	.dword	_$_str_$_2


//--------------------- .text.triton_poi_fused__native_batch_norm_legit_no_training_relu_45 --------------------------
	.section	.text.triton_poi_fused__native_batch_norm_legit_no_training_relu_45,"ax",@progbits
	.align	128
        .global         triton_poi_fused__native_batch_norm_legit_no_training_relu_45
        .type           triton_poi_fused__native_batch_norm_legit_no_training_relu_45,@function
        .size           triton_poi_fused__native_batch_norm_legit_no_training_relu_45,(.L_x_1 - triton_poi_fused__native_batch_norm_legit_no_training_relu_45)
        .other          triton_poi_fused__native_batch_norm_legit_no_training_relu_45,@"STO_CUDA_ENTRY STV_DEFAULT"
triton_poi_fused__native_batch_norm_legit_no_training_relu_45:
.text.triton_poi_fused__native_batch_norm_legit_no_training_relu_45:
[----:B------:R-:W0:Y:S01]  /*0000*/  LDC R1, c[0x0][0x28] ;  /* 0x00000a00ff017b82 */ /* 0x000e220000000800 */
[----:B------:R-:W1:Y:S07]  /*0010*/  S2R R0, SR_TID.X ;  /* 0x0000000000007919 */ /* 0x000e6e0000002100 */
[----:B------:R-:W2:Y:S01]  /*0020*/  LDC.64 R4, c[0x0][0x220] ;  /* 0x00008800ff047b82 */ /* 0x000ea20000000a00 */
[----:B------:R-:W-:Y:S01]  /*0030*/  CS2R R20, SRZ ;  /* 0x0000000000147805 */ /* 0x000fe2000001ff00 */
[----:B------:R-:W-:Y:S01]  /*0040*/  ULDC.64 UR4, c[0x0][0x208] ;  /* 0x0000820000047ab9 */ /* 0x000fe20000000a00 */
[----:B------:R-:W3:Y:S01]  /*0050*/  S2R R13, SR_CTAID.X ;  /* 0x00000000000d7919 */ /* 0x000ee20000002500 */
[----:B------:R-:W-:-:S02]  /*0060*/  CS2R R18, SRZ ;  /* 0x0000000000127805 */ /* 0x000fc4000001ff00 */
[----:B------:R-:W-:Y:S02]  /*0070*/  CS2R R16, SRZ ;  /* 0x0000000000107805 */ /* 0x000fe4000001ff00 */
[----:B------:R-:W4:Y:S08]  /*0080*/  LDC.64 R26, c[0x0][0x218] ;  /* 0x00008600ff1a7b82 */ /* 0x000f300000000a00 */
[----:B------:R-:W5:Y:S08]  /*0090*/  LDC.64 R10, c[0x0][0x210] ;  /* 0x00008400ff0a7b82 */ /* 0x000f700000000a00 */
[----:B------:R-:W2:Y:S01]  /*00a0*/  LDC.64 R8, c[0x0][0x228] ;  /* 0x00008a00ff087b82 */ /* 0x000ea20000000a00 */
[----:B-1----:R-:W-:-:S02]  /*00b0*/  SHF.L.U32 R0, R0, 0x2, RZ ;  /* 0x0000000200007819 */ /* 0x002fc400000006ff */
[----:B---3--:R-:W-:Y:S02]  /*00c0*/  SHF.R.S32.HI R2, RZ, 0x16, R13 ;  /* 0x00000016ff027819 */ /* 0x008fe4000001140d */
[----:B------:R-:W-:Y:S02]  /*00d0*/  LOP3.LUT R0, R0, 0x1fc, RZ, 0xc0, !PT ;  /* 0x000001fc00007812 */ /* 0x000fe400078ec0ff */
[----:B------:R-:W-:Y:S02]  /*00e0*/  SGXT R2, R2, 0x1 ;  /* 0x000000010202781a */ /* 0x000fe40000000200 */
[----:B------:R-:W-:-:S04]  /*00f0*/  LEA R13, R13, R0, 0x9 ;  /* 0x000000000d0d7211 */ /* 0x000fc800078e48ff */
[----:B------:R-:W-:Y:S02]  /*0100*/  LEA.HI R2, R2, R13, RZ, 0x4 ;  /* 0x0000000d02027211 */ /* 0x000fe400078f20ff */
[----:B------:R-:W-:Y:S02]  /*0110*/  ISETP.GE.AND P0, PT, R13, 0x9800, PT ;  /* 0x000098000d00780c */ /* 0x000fe40003f06270 */
[----:B------:R-:W-:-:S05]  /*0120*/  SHF.R.S32.HI R2, RZ, 0x4, R2 ;  /* 0x00000004ff027819 */ /* 0x000fca0000011402 */
[----:B------:R-:W-:-:S05]  /*0130*/  IMAD.HI R0, R2, 0x6bca1af3, RZ ;  /* 0x6bca1af302007827 */ /* 0x000fca00078e02ff */
[----:B------:R-:W-:-:S04]  /*0140*/  SHF.R.U32.HI R3, RZ, 0x1f, R0 ;  /* 0x0000001fff037819 */ /* 0x000fc80000011600 */
[----:B------:R-:W-:-:S05]  /*0150*/  LEA.HI.SX32 R3, R0, R3, 0x18 ;  /* 0x0000000300037211 */ /* 0x000fca00078fc2ff */
[----:B------:R-:W-:Y:S02]  /*0160*/  IMAD R25, R3, -0x260, R2 ;  /* 0xfffffda003197824 */ /* 0x000fe400078e0202 */
[----:B------:R-:W1:Y:S02]  /*0170*/  LDC.64 R2, c[0x0][0x230] ;  /* 0x00008c00ff027b82 */ /* 0x000e640000000a00 */
[----:B--2---:R-:W-:-:S05]  /*0180*/  IMAD.WIDE R4, R25, 0x4, R4 ;  /* 0x0000000419047825 */ /* 0x004fca00078e0204 */
[----:B------:R-:W2:Y:S04]  /*0190*/  @!P0 LDG.E.EL R20, desc[UR4][R4.64] ;  /* 0x0000000404148981 */ /* 0x000ea8000c2e1900 */
[----:B------:R-:W3:Y:S04]  /*01a0*/  @!P0 LDG.E.EL R19, desc[UR4][R4.64] ;  /* 0x0000000404138981 */ /* 0x000ee8000c2e1900 */
[----:B------:R-:W3:Y:S04]  /*01b0*/  @!P0 LDG.E.EL R16, desc[UR4][R4.64] ;  /* 0x0000000404108981 */ /* 0x000ee8000c2e1900 */
[----:B------:R5:W3:Y:S01]  /*01c0*/  @!P0 LDG.E.EL R18, desc[UR4][R4.64] ;  /* 0x0000000404128981 */ /* 0x000ae2000c2e1900 */
[----:B------:R-:W-:Y:S01]  /*01d0*/  HFMA2.MMA R12, -RZ, RZ, 0, 0 ;  /* 0x00000000ff0c7435 */ /* 0x000fe200000001ff */
[----:B------:R-:W-:-:S02]  /*01e0*/  CS2R R14, SRZ ;  /* 0x00000000000e7805 */ /* 0x000fc4000001ff00 */
[----:B------:R-:W-:Y:S01]  /*01f0*/  CS2R R6, SRZ ;  /* 0x0000000000067805 */ /* 0x000fe2000001ff00 */
[----:B----4-:R-:W-:-:S04]  /*0200*/  IMAD.WIDE R26, R25, 0x4, R26 ;  /* 0x00000004191a7825 */ /* 0x010fc800078e021a */
[----:B-----5:R-:W-:Y:S01]  /*0210*/  IMAD.WIDE R10, R13, 0x4, R10 ;  /* 0x000000040d0a7825 */ /* 0x020fe200078e020a */
[----:B------:R-:W4:Y:S01]  /*0220*/  @!P0 LDG.E.EL R15, desc[UR4][R26.64] ;  /* 0x000000041a0f8981 */ /* 0x000f22000c2e1900 */
[----:B------:R-:W-:Y:S02]  /*0230*/  CS2R R4, SRZ ;  /* 0x0000000000047805 */ /* 0x000fe4000001ff00 */
[----:B------:R-:W-:Y:S01]  /*0240*/  MOV R0, RZ ;  /* 0x000000ff00007202 */ /* 0x000fe20000000f00 */
[C---:B0-----:R-:W-:Y:S01]  /*0250*/  IMAD.WIDE R8, R25.reuse, 0x4, R8 ;  /* 0x0000000419087825 */ /* 0x041fe200078e0208 */
[----:B------:R-:W5:Y:S01]  /*0260*/  @!P0 LDG.E.EL R12, desc[UR4][R26.64] ;  /* 0x000000041a0c8981 */ /* 0x000f62000c2e1900 */
[----:B------:R-:W-:Y:S02]  /*0270*/  CS2R R22, SRZ ;  /* 0x0000000000167805 */ /* 0x000fe4000001ff00 */
[----:B-1----:R-:W-:Y:S01]  /*0280*/  IMAD.WIDE R2, R25, 0x4, R2 ;  /* 0x0000000419027825 */ /* 0x002fe200078e0202 */
[----:B------:R-:W4:Y:S01]  /*0290*/  @!P0 LDG.E.EL R17, desc[UR4][R26.64] ;  /* 0x000000041a118981 */ /* 0x000f22000c2e1900 */
[----:B------:R-:W-:-:S03]  /*02a0*/  CS2R R24, SRZ ;  /* 0x0000000000187805 */ /* 0x000fc6000001ff00 */
[----:B------:R0:W4:Y:S04]  /*02b0*/  @!P0 LDG.E.EL R14, desc[UR4][R26.64] ;  /* 0x000000041a0e8981 */ /* 0x000128000c2e1900 */
[----:B------:R-:W4:Y:S04]  /*02c0*/  @!P0 LDG.E.128 R4, desc[UR4][R10.64] ;  /* 0x000000040a048981 */ /* 0x000f28000c1e1d00 */
[----:B------:R-:W4:Y:S01]  /*02d0*/  @!P0 LDG.E.EL R0, desc[UR4][R8.64] ;  /* 0x0000000408008981 */ /* 0x000f22000c2e1900 */
[----:B0-----:R-:W-:-:S03]  /*02e0*/  CS2R R26, SRZ ;  /* 0x00000000001a7805 */ /* 0x001fc6000001ff00 */
[----:B------:R-:W4:Y:S04]  /*02f0*/  @!P0 LDG.E.EL R21, desc[UR4][R8.64] ;  /* 0x0000000408158981 */ /* 0x000f28000c2e1900 */
[----:B------:R-:W4:Y:S04]  /*0300*/  @!P0 LDG.E.EL R22, desc[UR4][R8.64] ;  /* 0x0000000408168981 */ /* 0x000f28000c2e1900 */
[----:B------:R-:W4:Y:S04]  /*0310*/  @!P0 LDG.E.EL R23, desc[UR4][R8.64] ;  /* 0x0000000408178981 */ /* 0x000f28000c2e1900 */
[----:B------:R-:W4:Y:S04]  /*0320*/  @!P0 LDG.E.EL R26, desc[UR4][R2.64] ;  /* 0x00000004021a8981 */ /* 0x000f28000c2e1900 */
[----:B------:R-:W4:Y:S04]  /*0330*/  @!P0 LDG.E.EL R25, desc[UR4][R2.64] ;  /* 0x0000000402198981 */ /* 0x000f28000c2e1900 */
[----:B------:R-:W4:Y:S04]  /*0340*/  @!P0 LDG.E.EL R24, desc[UR4][R2.64] ;  /* 0x0000000402188981 */ /* 0x000f28000c2e1900 */
[----:B------:R0:W4:Y:S02]  /*0350*/  @!P0 LDG.E.EL R27, desc[UR4][R2.64] ;  /* 0x00000004021b8981 */ /* 0x000124000c2e1900 */
[----:B0-----:R-:W-:Y:S01]  /*0360*/  HFMA2.MMA R2, -RZ, RZ, 1.625, 0 ;  /* 0x3e800000ff027435 */ /* 0x001fe200000001ff */
[----:B--2---:R-:W-:-:S06]  /*0370*/  FADD R20, R20, 9.9999997473787516356e-06 ;  /* 0x3727c5ac14147421 */ /* 0x004fcc0000000000 */
[----:B------:R-:W0:Y:S01]  /*0380*/  MUFU.SQRT R20, R20 ;  /* 0x0000001400147308 */ /* 0x000e220000002000 */
[----:B---3--:R-:W-:Y:S01]  /*0390*/  FADD R19, R19, 9.9999997473787516356e-06 ;  /* 0x3727c5ac13137421 */ /* 0x008fe20000000000 */
[----:B------:R-:W-:Y:S01]  /*03a0*/  FADD R16, R16, 9.9999997473787516356e-06 ;  /* 0x3727c5ac10107421 */ /* 0x000fe20000000000 */
[----:B------:R-:W-:-:S05]  /*03b0*/  FADD R18, R18, 9.9999997473787516356e-06 ;  /* 0x3727c5ac12127421 */ /* 0x000fca0000000000 */
[----:B------:R-:W1:Y:S01]  /*03c0*/  MUFU.SQRT R8, R16 ;  /* 0x0000001000087308 */ /* 0x000e620000002000 */
[----:B0-----:R-:W-:-:S07]  /*03d0*/  FSETP.GT.AND P5, PT, R20, 8.50705917302346158658e+37, PT ;  /* 0x7e8000001400780b */ /* 0x001fce0003fa4000 */
[----:B------:R-:W0:Y:S01]  /*03e0*/  MUFU.SQRT R9, R18 ;  /* 0x0000001200097308 */ /* 0x000e220000002000 */
[----:B------:R-:W-:-:S07]  /*03f0*/  FSETP.GEU.AND P1, PT, R20, 1.175494350822287508e-38, PT ;  /* 0x008000001400780b */ /* 0x000fce0003f2e000 */
[----:B------:R-:W2:Y:S01]  /*0400*/  MUFU.SQRT R19, R19 ;  /* 0x0000001300137308 */ /* 0x000ea20000002000 */
[----:B------:R-:W-:Y:S02]  /*0410*/  FSEL R3, R2, 1, P5 ;  /* 0x3f80000002037808 */ /* 0x000fe40002800000 */
[----:B-1----:R-:W-:Y:S01]  /*0420*/  FSETP.GT.AND P2, PT, R8, 8.50705917302346158658e+37, PT ;  /* 0x7e8000000800780b */ /* 0x002fe20003f44000 */
[----:B------:R-:W-:Y:S01]  /*0430*/  @P5 FMUL R20, R20, 0.25 ;  /* 0x3e80000014145820 */ /* 0x000fe20000400000 */
[----:B0-----:R-:W-:-:S03]  /*0440*/  FSETP.GT.AND P4, PT, R9, 8.50705917302346158658e+37, PT ;  /* 0x7e8000000900780b */ /* 0x001fc60003f84000 */
[----:B------:R-:W-:Y:S01]  /*0450*/  @!P1 FMUL R20, R20, 16777216 ;  /* 0x4b80000014149820 */ /* 0x000fe20000400000 */
[----:B------:R-:W-:Y:S01]  /*0460*/  @!P1 FMUL R3, R3, 16777216 ;  /* 0x4b80000003039820 */ /* 0x000fe20000400000 */
[C---:B------:R-:W-:Y:S02]  /*0470*/  FSETP.GEU.AND P3, PT, R8.reuse, 1.175494350822287508e-38, PT ;  /* 0x008000000800780b */ /* 0x040fe40003f6e000 */
[----:B--2---:R-:W-:Y:S02]  /*0480*/  FSETP.GT.AND P6, PT, R19, 8.50705917302346158658e+37, PT ;  /* 0x7e8000001300780b */ /* 0x004fe40003fc4000 */
[----:B------:R-:W-:Y:S02]  /*0490*/  FSETP.GEU.AND P5, PT, R9, 1.175494350822287508e-38, PT ;  /* 0x008000000900780b */ /* 0x000fe40003fae000 */
[----:B------:R-:W-:Y:S01]  /*04a0*/  FSETP.GEU.AND P1, PT, R19, 1.175494350822287508e-38, PT ;  /* 0x008000001300780b */ /* 0x000fe20003f2e000 */
[----:B------:R-:W-:Y:S01]  /*04b0*/  @P2 FMUL R8, R8, 0.25 ;  /* 0x3e80000008082820 */ /* 0x000fe20000400000 */
[----:B------:R-:W-:Y:S01]  /*04c0*/  @P4 FMUL R9, R9, 0.25 ;  /* 0x3e80000009094820 */ /* 0x000fe20000400000 */
[----:B------:R-:W0:Y:S04]  /*04d0*/  MUFU.RCP R10, R20 ;  /* 0x00000014000a7308 */ /* 0x000e280000001000 */
[----:B------:R-:W-:-:S02]  /*04e0*/  @!P3 FMUL R8, R8, 16777216 ;  /* 0x4b8000000808b820 */ /* 0x000fc40000400000 */
[----:B------:R-:W-:Y:S02]  /*04f0*/  @P6 FMUL R19, R19, 0.25 ;  /* 0x3e80000013136820 */ /* 0x000fe40000400000 */
[----:B------:R-:W-:Y:S02]  /*0500*/  @!P5 FMUL R9, R9, 16777216 ;  /* 0x4b8000000909d820 */ /* 0x000fe40000400000 */
[----:B------:R-:W-:Y:S01]  /*0510*/  @!P1 FMUL R19, R19, 16777216 ;  /* 0x4b80000013139820 */ /* 0x000fe20000400000 */
[----:B------:R-:W1:Y:S01]  /*0520*/  MUFU.RCP R8, R8 ;  /* 0x0000000800087308 */ /* 0x000e620000001000 */
[----:B------:R-:W-:-:S07]  /*0530*/  FSEL R11, R2, 1, P2 ;  /* 0x3f800000020b7808 */ /* 0x000fce0001000000 */
[----:B------:R-:W2:Y:S01]  /*0540*/  MUFU.RCP R9, R9 ;  /* 0x0000000900097308 */ /* 0x000ea20000001000 */
[----:B------:R-:W-:-:S07]  /*0550*/  FSEL R16, R2, 1, P4 ;  /* 0x3f80000002107808 */ /* 0x000fce0002000000 */
[----:B------:R-:W3:Y:S01]  /*0560*/  MUFU.RCP R19, R19 ;  /* 0x0000001300137308 */ /* 0x000ee20000001000 */
[----:B------:R-:W-:Y:S01]  /*0570*/  FSEL R18, R2, 1, P6 ;  /* 0x3f80000002127808 */ /* 0x000fe20003000000 */
[----:B0-----:R-:W-:Y:S02]  /*0580*/  FMUL R10, R10, R3 ;  /* 0x000000030a0a7220 */ /* 0x001fe40000400000 */
[----:B------:R-:W0:Y:S01]  /*0590*/  LDC.64 R2, c[0x0][0x238] ;  /* 0x00008e00ff027b82 */ /* 0x000e220000000a00 */
[----:B------:R-:W-:Y:S01]  /*05a0*/  @!P3 FMUL R11, R11, 16777216 ;  /* 0x4b8000000b0bb820 */ /* 0x000fe20000400000 */
[----:B------:R-:W-:Y:S01]  /*05b0*/  @!P5 FMUL R16, R16, 16777216 ;  /* 0x4b8000001010d820 */ /* 0x000fe20000400000 */
[----:B------:R-:W-:Y:S01]  /*05c0*/  @!P1 FMUL R18, R18, 16777216 ;  /* 0x4b80000012129820 */ /* 0x000fe20000400000 */
[----:B----4-:R-:W-:Y:S01]  /*05d0*/  FADD R7, -R14, R7 ;  /* 0x000000070e077221 */ /* 0x010fe20000000100 */
[----:B-1----:R-:W-:Y:S01]  /*05e0*/  FMUL R8, R8, R11 ;  /* 0x0000000b08087220 */ /* 0x002fe20000400000 */
[----:B--2---:R-:W-:Y:S01]  /*05f0*/  FMUL R9, R9, R16 ;  /* 0x0000001009097220 */ /* 0x004fe20000400000 */
[----:B------:R-:W-:Y:S01]  /*0600*/  FADD R6, -R17, R6 ;  /* 0x0000000611067221 */ /* 0x000fe20000000100 */
[----:B-----5:R-:W-:Y:S01]  /*0610*/  FADD R5, -R12, R5 ;  /* 0x000000050c057221 */ /* 0x020fe20000000100 */
[----:B------:R-:W-:Y:S01]  /*0620*/  FADD R15, -R15, R4 ;  /* 0x000000040f0f7221 */ /* 0x000fe20000000100 */
[----:B---3--:R-:W-:Y:S01]  /*0630*/  FMUL R18, R19, R18 ;  /* 0x0000001213127220 */ /* 0x008fe20000400000 */
[----:B------:R-:W-:Y:S01]  /*0640*/  FMUL R6, R9, R6 ;  /* 0x0000000609067220 */ /* 0x000fe20000400000 */
[----:B------:R-:W-:Y:S01]  /*0650*/  FMUL R5, R8, R5 ;  /* 0x0000000508057220 */ /* 0x000fe20000400000 */
[----:B------:R-:W-:Y:S01]  /*0660*/  FMUL R10, R10, R15 ;  /* 0x0000000f0a0a7220 */ /* 0x000fe20000400000 */
[----:B------:R-:W-:Y:S01]  /*0670*/  FMUL R7, R18, R7 ;  /* 0x0000000712077220 */ /* 0x000fe20000400000 */
[----:B------:R-:W-:Y:S01]  /*0680*/  FFMA R6, R6, R22, R25 ;  /* 0x0000001606067223 */ /* 0x000fe20000000019 */
[----:B------:R-:W-:Y:S01]  /*0690*/  FFMA R5, R5, R21, R24 ;  /* 0x0000001505057223 */ /* 0x000fe20000000018 */
[----:B------:R-:W-:Y:S01]  /*06a0*/  FFMA R0, R10, R0, R27 ;  /* 0x000000000a007223 */ /* 0x000fe2000000001b */
[----:B------:R-:W-:-:S02]  /*06b0*/  FFMA R7, R7, R23, R26 ;  /* 0x0000001707077223 */ /* 0x000fc4000000001a */
[----:B------:R-:W-:Y:S02]  /*06c0*/  FSETP.GEU.AND P2, PT, R6, RZ, PT ;  /* 0x000000ff0600720b */ /* 0x000fe40003f4e000 */
[----:B------:R-:W-:Y:S02]  /*06d0*/  FSETP.GEU.AND P3, PT, R5, RZ, PT ;  /* 0x000000ff0500720b */ /* 0x000fe40003f6e000 */
[----:B------:R-:W-:Y:S02]  /*06e0*/  FSETP.GEU.AND P1, PT, R7, RZ, PT ;  /* 0x000000ff0700720b */ /* 0x000fe40003f2e000 */
[----:B------:R-:W-:Y:S01]  /*06f0*/  FSETP.GEU.AND P4, PT, R0, RZ, PT ;  /* 0x000000ff0000720b */ /* 0x000fe20003f8e000 */
[----:B0-----:R-:W-:Y:S01]  /*0700*/  IMAD.WIDE R2, R13, 0x4, R2 ;  /* 0x000000040d027825 */ /* 0x001fe200078e0202 */
[----:B------:R-:W-:Y:S02]  /*0710*/  SEL R7, R7, RZ, P1 ;  /* 0x000000ff07077207 */ /* 0x000fe40000800000 */
[----:B------:R-:W-:-:S02]  /*0720*/  SEL R6, R6, RZ, P2 ;  /* 0x000000ff06067207 */ /* 0x000fc40001000000 */
[----:B------:R-:W-:Y:S02]  /*0730*/  SEL R5, R5, RZ, P3 ;  /* 0x000000ff05057207 */ /* 0x000fe40001800000 */
[----:B------:R-:W-:Y:S01]  /*0740*/  SEL R4, R0, RZ, P4 ;  /* 0x000000ff00047207 */ /* 0x000fe20002000000 */
[----:B------:R-:W-:Y:S06]  /*0750*/  @P0 EXIT ;  /* 0x000000000000094d */ /* 0x000fec0003800000 */
[----:B------:R-:W-:Y:S01]  /*0760*/  STG.E.128 desc[UR4][R2.64], R4 ;  /* 0x0000000402007986 */ /* 0x000fe2000c101d04 */
[----:B------:R-:W-:Y:S05]  /*0770*/  EXIT ;  /* 0x000000000000794d */ /* 0x000fea0003800000 */
.L_x_0:
[----:B------:R-:W-:-:S00]  /*0780*/  BRA `(.L_x_0) ;  /* 0xfffffffc00fc7947 */ /* 0x000fc0000383ffff */
[----:B------:R-:W-:-:S00]  /*0790*/  NOP ;  /* 0x0000000000007918 */ /* 0x000fc00000000000 */
        /* <DEDUP_REMOVED lines=14> */
.L_x_1:


//--------------------- .nv.global.init           --------------------------
	.section	.nv.global.init,"aw",@progbits
.nv.global.init:
	.type		_$_str,@object
	.size		_$_str,(_$_str_$_2 - _$_str)
_$_str:
        /*0000*/ 	.byte	0x5f, 0x5f, 0x43, 0x55, 0x44, 0x41, 0x5f, 0x46, 0x54, 0x5a, 0x00
	.type		_$_str_$_2,@object
	.size		_$_str_$_2,(.L_1 - _$_str_$_2)
_$_str_$_2:
        /*000b*/ 	.byte	0x5f, 0x5f, 0x43, 0x55, 0x44, 0x41, 0x5f, 0x50, 0x52, 0x45, 0x43, 0x5f, 0x53, 0x51, 0x52, 0x54
        /*001b*/ 	.byte	0x00
.L_1:


//--------------------- .nv.constant0.triton_poi_fused__native_batch_norm_legit_no_training_relu_45 --------------------------
	.section	.nv.constant0.triton_poi_fused__native_batch_norm_legit_no_training_relu_45,"a",@progbits
	.sectionflags	@""
	.align	4
.nv.constant0.triton_poi_fused__native_batch_norm_legit_no_training_relu_45:
	.zero		580
